//
// Generated by NVIDIA NVVM Compiler
//
// Compiler Build ID: CL-36424714
// Cuda compilation tools, release 13.0, V13.0.88
// Based on NVVM 20.0.0
//

.version 9.0
.target sm_100
.address_size 64

	// .globl	_Z9cuda_gemmPfS_S_iii
// _ZZ14cuda_gemm_tilePfS_S_iiiE2As has been demoted
// _ZZ14cuda_gemm_tilePfS_S_iiiE2Bs has been demoted

.visible .entry _Z9cuda_gemmPfS_S_iii(
	.param .u64 .ptr .align 1 _Z9cuda_gemmPfS_S_iii_param_0,
	.param .u64 .ptr .align 1 _Z9cuda_gemmPfS_S_iii_param_1,
	.param .u64 .ptr .align 1 _Z9cuda_gemmPfS_S_iii_param_2,
	.param .u32 _Z9cuda_gemmPfS_S_iii_param_3,
	.param .u32 _Z9cuda_gemmPfS_S_iii_param_4,
	.param .u32 _Z9cuda_gemmPfS_S_iii_param_5
)
{
	.reg .pred 	%p<13>;
	.reg .b32 	%r<41>;
	.reg .b32 	%f<68>;
	.reg .b64 	%rd<53>;

	ld.param.u64 	%rd7, [_Z9cuda_gemmPfS_S_iii_param_0];
	ld.param.u64 	%rd8, [_Z9cuda_gemmPfS_S_iii_param_1];
	ld.param.u64 	%rd6, [_Z9cuda_gemmPfS_S_iii_param_2];
	ld.param.u32 	%r20, [_Z9cuda_gemmPfS_S_iii_param_3];
	ld.param.u32 	%r18, [_Z9cuda_gemmPfS_S_iii_param_4];
	ld.param.u32 	%r19, [_Z9cuda_gemmPfS_S_iii_param_5];
	cvta.to.global.u64 	%rd1, %rd8;
	cvta.to.global.u64 	%rd2, %rd7;
	mov.u32 	%r21, %ctaid.y;
	mov.u32 	%r22, %ntid.y;
	mov.u32 	%r23, %tid.y;
	mad.lo.s32 	%r1, %r21, %r22, %r23;
	mov.u32 	%r24, %ctaid.x;
	mov.u32 	%r25, %ntid.x;
	mov.u32 	%r26, %tid.x;
	mad.lo.s32 	%r2, %r24, %r25, %r26;
	setp.ge.s32 	%p1, %r1, %r20;
	setp.ge.s32 	%p2, %r2, %r18;
	or.pred  	%p3, %p1, %p2;
	@%p3 bra 	$L__BB0_14;
	setp.lt.s32 	%p4, %r19, 1;
	mov.f32 	%f67, 0f00000000;
	@%p4 bra 	$L__BB0_13;
	mul.lo.s32 	%r3, %r19, %r1;
	and.b32  	%r4, %r19, 7;
	setp.lt.u32 	%p5, %r19, 8;
	mov.f32 	%f67, 0f00000000;
	mov.b32 	%r39, 0;
	@%p5 bra 	$L__BB0_5;
	and.b32  	%r39, %r19, 2147483640;
	neg.s32 	%r37, %r39;
	shl.b32 	%r7, %r18, 3;
	mul.wide.u32 	%rd9, %r3, 4;
	add.s64 	%rd10, %rd9, %rd2;
	add.s64 	%rd52, %rd10, 16;
	mov.f32 	%f67, 0f00000000;
	mul.wide.s32 	%rd13, %r18, 4;
	mov.u32 	%r36, %r2;
$L__BB0_4:
	.pragma "nounroll";
	ld.global.f32 	%f17, [%rd52+-16];
	mul.wide.s32 	%rd11, %r36, 4;
	add.s64 	%rd12, %rd1, %rd11;
	ld.global.f32 	%f18, [%rd12];
	fma.rn.f32 	%f19, %f17, %f18, %f67;
	ld.global.f32 	%f20, [%rd52+-12];
	add.s64 	%rd14, %rd12, %rd13;
	ld.global.f32 	%f21, [%rd14];
	fma.rn.f32 	%f22, %f20, %f21, %f19;
	ld.global.f32 	%f23, [%rd52+-8];
	add.s64 	%rd15, %rd14, %rd13;
	ld.global.f32 	%f24, [%rd15];
	fma.rn.f32 	%f25, %f23, %f24, %f22;
	ld.global.f32 	%f26, [%rd52+-4];
	add.s64 	%rd16, %rd15, %rd13;
	ld.global.f32 	%f27, [%rd16];
	fma.rn.f32 	%f28, %f26, %f27, %f25;
	ld.global.f32 	%f29, [%rd52];
	add.s64 	%rd17, %rd16, %rd13;
	ld.global.f32 	%f30, [%rd17];
	fma.rn.f32 	%f31, %f29, %f30, %f28;
	ld.global.f32 	%f32, [%rd52+4];
	add.s64 	%rd18, %rd17, %rd13;
	ld.global.f32 	%f33, [%rd18];
	fma.rn.f32 	%f34, %f32, %f33, %f31;
	ld.global.f32 	%f35, [%rd52+8];
	add.s64 	%rd19, %rd18, %rd13;
	ld.global.f32 	%f36, [%rd19];
	fma.rn.f32 	%f37, %f35, %f36, %f34;
	ld.global.f32 	%f38, [%rd52+12];
	add.s64 	%rd20, %rd19, %rd13;
	ld.global.f32 	%f39, [%rd20];
	fma.rn.f32 	%f67, %f38, %f39, %f37;
	add.s32 	%r37, %r37, 8;
	add.s32 	%r36, %r36, %r7;
	add.s64 	%rd52, %rd52, 32;
	setp.ne.s32 	%p6, %r37, 0;
	@%p6 bra 	$L__BB0_4;
$L__BB0_5:
	setp.eq.s32 	%p7, %r4, 0;
	@%p7 bra 	$L__BB0_13;
	and.b32  	%r13, %r19, 3;
	setp.lt.u32 	%p8, %r4, 4;
	@%p8 bra 	$L__BB0_8;
	add.s32 	%r28, %r39, %r3;
	mul.wide.u32 	%rd21, %r28, 4;
	add.s64 	%rd22, %rd2, %rd21;
	ld.global.f32 	%f41, [%rd22];
	mad.lo.s32 	%r29, %r39, %r18, %r2;
	mul.wide.s32 	%rd23, %r29, 4;
	add.s64 	%rd24, %rd1, %rd23;
	ld.global.f32 	%f42, [%rd24];
	fma.rn.f32 	%f43, %f41, %f42, %f67;
	cvt.u64.u32 	%rd25, %r3;
	cvt.u64.u32 	%rd26, %r39;
	add.s64 	%rd27, %rd26, %rd25;
	shl.b64 	%rd28, %rd27, 2;
	add.s64 	%rd29, %rd2, %rd28;
	ld.global.f32 	%f44, [%rd29+4];
	mul.wide.s32 	%rd30, %r18, 4;
	add.s64 	%rd31, %rd24, %rd30;
	ld.global.f32 	%f45, [%rd31];
	fma.rn.f32 	%f46, %f44, %f45, %f43;
	ld.global.f32 	%f47, [%rd29+8];
	add.s64 	%rd32, %rd31, %rd30;
	ld.global.f32 	%f48, [%rd32];
	fma.rn.f32 	%f49, %f47, %f48, %f46;
	ld.global.f32 	%f50, [%rd29+12];
	add.s64 	%rd33, %rd32, %rd30;
	ld.global.f32 	%f51, [%rd33];
	fma.rn.f32 	%f67, %f50, %f51, %f49;
	add.s32 	%r39, %r39, 4;
$L__BB0_8:
	setp.eq.s32 	%p9, %r13, 0;
	@%p9 bra 	$L__BB0_13;
	setp.eq.s32 	%p10, %r13, 1;
	@%p10 bra 	$L__BB0_11;
	add.s32 	%r30, %r39, %r3;
	mul.wide.u32 	%rd34, %r30, 4;
	add.s64 	%rd35, %rd2, %rd34;
	ld.global.f32 	%f53, [%rd35];
	mad.lo.s32 	%r31, %r39, %r18, %r2;
	mul.wide.s32 	%rd36, %r31, 4;
	add.s64 	%rd37, %rd1, %rd36;
	ld.global.f32 	%f54, [%rd37];
	fma.rn.f32 	%f55, %f53, %f54, %f67;
	cvt.u64.u32 	%rd38, %r3;
	cvt.u64.u32 	%rd39, %r39;
	add.s64 	%rd40, %rd39, %rd38;
	shl.b64 	%rd41, %rd40, 2;
	add.s64 	%rd42, %rd2, %rd41;
	ld.global.f32 	%f56, [%rd42+4];
	mul.wide.s32 	%rd43, %r18, 4;
	add.s64 	%rd44, %rd37, %rd43;
	ld.global.f32 	%f57, [%rd44];
	fma.rn.f32 	%f67, %f56, %f57, %f55;
	add.s32 	%r39, %r39, 2;
$L__BB0_11:
	and.b32  	%r32, %r19, 1;
	setp.eq.b32 	%p11, %r32, 1;
	not.pred 	%p12, %p11;
	@%p12 bra 	$L__BB0_13;
	add.s32 	%r33, %r39, %r3;
	mul.wide.u32 	%rd45, %r33, 4;
	add.s64 	%rd46, %rd2, %rd45;
	ld.global.f32 	%f58, [%rd46];
	mad.lo.s32 	%r34, %r39, %r18, %r2;
	mul.wide.s32 	%rd47, %r34, 4;
	add.s64 	%rd48, %rd1, %rd47;
	ld.global.f32 	%f59, [%rd48];
	fma.rn.f32 	%f67, %f58, %f59, %f67;
$L__BB0_13:
	mad.lo.s32 	%r35, %r18, %r1, %r2;
	cvta.to.global.u64 	%rd49, %rd6;
	mul.wide.s32 	%rd50, %r35, 4;
	add.s64 	%rd51, %rd49, %rd50;
	st.global.f32 	[%rd51], %f67;
$L__BB0_14:
	ret;

}
	// .globl	_Z14cuda_gemm_tilePfS_S_iii
.visible .entry _Z14cuda_gemm_tilePfS_S_iii(
	.param .u64 .ptr .align 1 _Z14cuda_gemm_tilePfS_S_iii_param_0,
	.param .u64 .ptr .align 1 _Z14cuda_gemm_tilePfS_S_iii_param_1,
	.param .u64 .ptr .align 1 _Z14cuda_gemm_tilePfS_S_iii_param_2,
	.param .u32 _Z14cuda_gemm_tilePfS_S_iii_param_3,
	.param .u32 _Z14cuda_gemm_tilePfS_S_iii_param_4,
	.param .u32 _Z14cuda_gemm_tilePfS_S_iii_param_5
)
{
	.reg .pred 	%p<8>;
	.reg .b32 	%r<45>;
	.reg .b32 	%f<111>;
	.reg .b64 	%rd<13>;
	// demoted variable
	.shared .align 4 .b8 _ZZ14cuda_gemm_tilePfS_S_iiiE2As[4096];
	// demoted variable
	.shared .align 4 .b8 _ZZ14cuda_gemm_tilePfS_S_iiiE2Bs[4096];
	ld.param.u64 	%rd4, [_Z14cuda_gemm_tilePfS_S_iii_param_0];
	ld.param.u64 	%rd5, [_Z14cuda_gemm_tilePfS_S_iii_param_1];
	ld.param.u64 	%rd6, [_Z14cuda_gemm_tilePfS_S_iii_param_2];
	ld.param.u32 	%r26, [_Z14cuda_gemm_tilePfS_S_iii_param_3];
	ld.param.u32 	%r27, [_Z14cuda_gemm_tilePfS_S_iii_param_4];
	ld.param.u32 	%r25, [_Z14cuda_gemm_tilePfS_S_iii_param_5];
	mov.u32 	%r28, %ctaid.x;
	mov.u32 	%r29, %ctaid.y;
	mov.u32 	%r40, %tid.x;
	mov.u32 	%r42, %tid.y;
	shl.b32 	%r30, %r29, 5;
	add.s32 	%r3, %r30, %r42;
	shl.b32 	%r4, %r28, 5;
	add.s32 	%r31, %r4, %r40;
	setp.ge.s32 	%p1, %r3, %r26;
	setp.ge.s32 	%p2, %r31, %r27;
	or.pred  	%p3, %p1, %p2;
	@%p3 bra 	$L__BB1_9;
	setp.lt.s32 	%p4, %r25, 1;
	mov.f32 	%f110, 0f00000000;
	@%p4 bra 	$L__BB1_8;
	add.s32 	%r32, %r25, 31;
	shr.u32 	%r33, %r32, 5;
	shl.b32 	%r34, %r42, 7;
	mov.u32 	%r35, _ZZ14cuda_gemm_tilePfS_S_iiiE2As;
	add.s32 	%r6, %r35, %r34;
	shl.b32 	%r36, %r40, 2;
	add.s32 	%r7, %r6, %r36;
	mov.u32 	%r37, _ZZ14cuda_gemm_tilePfS_S_iiiE2Bs;
	add.s32 	%r9, %r37, %r36;
	add.s32 	%r8, %r9, %r34;
	neg.s32 	%r44, %r33;
	mad.lo.s32 	%r38, %r42, %r27, %r40;
	add.s32 	%r43, %r38, %r4;
	shl.b32 	%r12, %r27, 5;
	mad.lo.s32 	%r41, %r25, %r3, %r40;
	cvta.to.global.u64 	%rd1, %rd4;
	cvta.to.global.u64 	%rd2, %rd5;
	mov.f32 	%f110, 0f00000000;
$L__BB1_3:
	mul.wide.s32 	%rd7, %r41, 4;
	add.s64 	%rd3, %rd1, %rd7;
	setp.ge.s32 	%p5, %r40, %r25;
	mov.f32 	%f108, 0f00000000;
	@%p5 bra 	$L__BB1_5;
	ld.global.f32 	%f108, [%rd3];
$L__BB1_5:
	st.shared.f32 	[%r7], %f108;
	setp.ge.s32 	%p6, %r42, %r25;
	mov.f32 	%f109, 0f00000000;
	@%p6 bra 	$L__BB1_7;
	mul.wide.s32 	%rd8, %r43, 4;
	add.s64 	%rd9, %rd2, %rd8;
	ld.global.f32 	%f109, [%rd9];
$L__BB1_7:
	st.shared.f32 	[%r8], %f109;
	bar.sync 	0;
	ld.shared.f32 	%f12, [%r6];
	ld.shared.f32 	%f13, [%r9];
	fma.rn.f32 	%f14, %f12, %f13, %f110;
	ld.shared.f32 	%f15, [%r6+4];
	ld.shared.f32 	%f16, [%r9+128];
	fma.rn.f32 	%f17, %f15, %f16, %f14;
	ld.shared.f32 	%f18, [%r6+8];
	ld.shared.f32 	%f19, [%r9+256];
	fma.rn.f32 	%f20, %f18, %f19, %f17;
	ld.shared.f32 	%f21, [%r6+12];
	ld.shared.f32 	%f22, [%r9+384];
	fma.rn.f32 	%f23, %f21, %f22, %f20;
	ld.shared.f32 	%f24, [%r6+16];
	ld.shared.f32 	%f25, [%r9+512];
	fma.rn.f32 	%f26, %f24, %f25, %f23;
	ld.shared.f32 	%f27, [%r6+20];
	ld.shared.f32 	%f28, [%r9+640];
	fma.rn.f32 	%f29, %f27, %f28, %f26;
	ld.shared.f32 	%f30, [%r6+24];
	ld.shared.f32 	%f31, [%r9+768];
	fma.rn.f32 	%f32, %f30, %f31, %f29;
	ld.shared.f32 	%f33, [%r6+28];
	ld.shared.f32 	%f34, [%r9+896];
	fma.rn.f32 	%f35, %f33, %f34, %f32;
	ld.shared.f32 	%f36, [%r6+32];
	ld.shared.f32 	%f37, [%r9+1024];
	fma.rn.f32 	%f38, %f36, %f37, %f35;
	ld.shared.f32 	%f39, [%r6+36];
	ld.shared.f32 	%f40, [%r9+1152];
	fma.rn.f32 	%f41, %f39, %f40, %f38;
	ld.shared.f32 	%f42, [%r6+40];
	ld.shared.f32 	%f43, [%r9+1280];
	fma.rn.f32 	%f44, %f42, %f43, %f41;
	ld.shared.f32 	%f45, [%r6+44];
	ld.shared.f32 	%f46, [%r9+1408];
	fma.rn.f32 	%f47, %f45, %f46, %f44;
	ld.shared.f32 	%f48, [%r6+48];
	ld.shared.f32 	%f49, [%r9+1536];
	fma.rn.f32 	%f50, %f48, %f49, %f47;
	ld.shared.f32 	%f51, [%r6+52];
	ld.shared.f32 	%f52, [%r9+1664];
	fma.rn.f32 	%f53, %f51, %f52, %f50;
	ld.shared.f32 	%f54, [%r6+56];
	ld.shared.f32 	%f55, [%r9+1792];
	fma.rn.f32 	%f56, %f54, %f55, %f53;
	ld.shared.f32 	%f57, [%r6+60];
	ld.shared.f32 	%f58, [%r9+1920];
	fma.rn.f32 	%f59, %f57, %f58, %f56;
	ld.shared.f32 	%f60, [%r6+64];
	ld.shared.f32 	%f61, [%r9+2048];
	fma.rn.f32 	%f62, %f60, %f61, %f59;
	ld.shared.f32 	%f63, [%r6+68];
	ld.shared.f32 	%f64, [%r9+2176];
	fma.rn.f32 	%f65, %f63, %f64, %f62;
	ld.shared.f32 	%f66, [%r6+72];
	ld.shared.f32 	%f67, [%r9+2304];
	fma.rn.f32 	%f68, %f66, %f67, %f65;
	ld.shared.f32 	%f69, [%r6+76];
	ld.shared.f32 	%f70, [%r9+2432];
	fma.rn.f32 	%f71, %f69, %f70, %f68;
	ld.shared.f32 	%f72, [%r6+80];
	ld.shared.f32 	%f73, [%r9+2560];
	fma.rn.f32 	%f74, %f72, %f73, %f71;
	ld.shared.f32 	%f75, [%r6+84];
	ld.shared.f32 	%f76, [%r9+2688];
	fma.rn.f32 	%f77, %f75, %f76, %f74;
	ld.shared.f32 	%f78, [%r6+88];
	ld.shared.f32 	%f79, [%r9+2816];
	fma.rn.f32 	%f80, %f78, %f79, %f77;
	ld.shared.f32 	%f81, [%r6+92];
	ld.shared.f32 	%f82, [%r9+2944];
	fma.rn.f32 	%f83, %f81, %f82, %f80;
	ld.shared.f32 	%f84, [%r6+96];
	ld.shared.f32 	%f85, [%r9+3072];
	fma.rn.f32 	%f86, %f84, %f85, %f83;
	ld.shared.f32 	%f87, [%r6+100];
	ld.shared.f32 	%f88, [%r9+3200];
	fma.rn.f32 	%f89, %f87, %f88, %f86;
	ld.shared.f32 	%f90, [%r6+104];
	ld.shared.f32 	%f91, [%r9+3328];
	fma.rn.f32 	%f92, %f90, %f91, %f89;
	ld.shared.f32 	%f93, [%r6+108];
	ld.shared.f32 	%f94, [%r9+3456];
	fma.rn.f32 	%f95, %f93, %f94, %f92;
	ld.shared.f32 	%f96, [%r6+112];
	ld.shared.f32 	%f97, [%r9+3584];
	fma.rn.f32 	%f98, %f96, %f97, %f95;
	ld.shared.f32 	%f99, [%r6+116];
	ld.shared.f32 	%f100, [%r9+3712];
	fma.rn.f32 	%f101, %f99, %f100, %f98;
	ld.shared.f32 	%f102, [%r6+120];
	ld.shared.f32 	%f103, [%r9+3840];
	fma.rn.f32 	%f104, %f102, %f103, %f101;
	ld.shared.f32 	%f105, [%r6+124];
	ld.shared.f32 	%f106, [%r9+3968];
	fma.rn.f32 	%f110, %f105, %f106, %f104;
	bar.sync 	0;
	add.s32 	%r44, %r44, 1;
	setp.ne.s32 	%p7, %r44, 0;
	add.s32 	%r43, %r43, %r12;
	add.s32 	%r42, %r42, 32;
	add.s32 	%r41, %r41, 32;
	add.s32 	%r40, %r40, 32;
	@%p7 bra 	$L__BB1_3;
$L__BB1_8:
	mad.lo.s32 	%r39, %r27, %r3, %r31;
	cvta.to.global.u64 	%rd10, %rd6;
	mul.wide.s32 	%rd11, %r39, 4;
	add.s64 	%rd12, %rd10, %rd11;
	st.global.f32 	[%rd12], %f110;
$L__BB1_9:
	ret;

}


// ===== COMPILED SASS (sm_100) =====

	.target	sm_100

	.elftype	@"ET_EXEC"


//--------------------- .note.nv.tkinfo           --------------------------
	.section	.note.nv.tkinfo,"",@"SHT_NOTE"
	.sectionflags	@"SHF_NOTE_NV_TKINFO"
	.tkinfo
        /*0018*/ 	.word	0x00000002
        /*0030*/ 	.string	""
        /*0030*/ 	.string	"ptxas"
        /*0030*/ 	.string	"Cuda compilation tools, release 13.0, V13.0.88"
        /*0030*/ 	.string	"Build cuda_13.0.r13.0/compiler.36424714_0"
        /*0030*/ 	.string	"-arch sm_100 -m 64 "



//--------------------- .note.nv.cuinfo           --------------------------
	.section	.note.nv.cuinfo,"",@"SHT_NOTE"
	.sectionflags	@"SHF_NOTE_NV_CUINFO"
        /*0018*/ 	.short	0x0002
        /*001a*/ 	.short	0x0064
        /*001c*/ 	.short	0x0082
	.zero		2


//--------------------- .nv.info                  --------------------------
	.section	.nv.info,"",@"SHT_CUDA_INFO"
	.align	4


	//----- nvinfo : EIATTR_REGCOUNT
	.align		4
        /*0000*/ 	.byte	0x04, 0x2f
        /*0002*/ 	.short	(.L_1 - .L_0)
	.align		4
.L_0:
        /*0004*/ 	.word	index@(_Z9cuda_gemmPfS_S_iii)
        /*0008*/ 	.word	0x00000020


	//----- nvinfo : EIATTR_FRAME_SIZE
	.align		4
.L_1:
        /*000c*/ 	.byte	0x04, 0x11
        /*000e*/ 	.short	(.L_3 - .L_2)
	.align		4
.L_2:
        /*0010*/ 	.word	index@(_Z9cuda_gemmPfS_S_iii)
        /*0014*/ 	.word	0x00000000


	//----- nvinfo : EIATTR_REGCOUNT
	.align		4
.L_3:
        /*0018*/ 	.byte	0x04, 0x2f
        /*001a*/ 	.short	(.L_5 - .L_4)
	.align		4
.L_4:
        /*001c*/ 	.word	index@(_Z14cuda_gemm_tilePfS_S_iii)
        /*0020*/ 	.word	0x00000020


	//----- nvinfo : EIATTR_FRAME_SIZE
	.align		4
.L_5:
        /*0024*/ 	.byte	0x04, 0x11
        /*0026*/ 	.short	(.L_7 - .L_6)
	.align		4
.L_6:
        /*0028*/ 	.word	index@(_Z14cuda_gemm_tilePfS_S_iii)
        /*002c*/ 	.word	0x00000000


	//----- nvinfo : EIATTR_MIN_STACK_SIZE
	.align		4
.L_7:
        /*0030*/ 	.byte	0x04, 0x12
        /*0032*/ 	.short	(.L_9 - .L_8)
	.align		4
.L_8:
        /*0034*/ 	.word	index@(_Z14cuda_gemm_tilePfS_S_iii)
        /*0038*/ 	.word	0x00000000


	//----- nvinfo : EIATTR_MIN_STACK_SIZE
	.align		4
.L_9:
        /*003c*/ 	.byte	0x04, 0x12
        /*003e*/ 	.short	(.L_11 - .L_10)
	.align		4
.L_10:
        /*0040*/ 	.word	index@(_Z9cuda_gemmPfS_S_iii)
        /*0044*/ 	.word	0x00000000
.L_11:


//--------------------- .nv.compat                --------------------------
	.section	.nv.compat,"",@"SHT_CUDA_COMPAT_INFO"
	.align	4
        /*0000*/ 	.byte	0x02, 0x09, 0x00, 0x00, 0x02, 0x02, 0x01, 0x00, 0x02, 0x05, 0x05, 0x00, 0x03, 0x07, 0x01, 0x01
        /*0010*/ 	.byte	0x02, 0x03, 0x00, 0x00, 0x02, 0x06, 0x01, 0x00, 0x04, 0x0b, 0x08, 0x00, 0x09, 0x00, 0x00, 0x00
        /*0020*/ 	.byte	0x00, 0x00, 0x00, 0x00


//--------------------- .nv.info._Z14cuda_gemm_tilePfS_S_iii --------------------------
	.section	.nv.info._Z14cuda_gemm_tilePfS_S_iii,"",@"SHT_CUDA_INFO"
	.sectionflags	@""
	.align	4


	//----- nvinfo : EIATTR_CUDA_API_VERSION
	.align		4
        /*0000*/ 	.byte	0x04, 0x37
        /*0002*/ 	.short	(.L_13 - .L_12)
.L_12:
        /*0004*/ 	.word	0x00000082


	//----- nvinfo : EIATTR_KPARAM_INFO
	.align		4
.L_13:
        /*0008*/ 	.byte	0x04, 0x17
        /*000a*/ 	.short	(.L_15 - .L_14)
.L_14:
        /*000c*/ 	.word	0x00000000
        /*0010*/ 	.short	0x0005
        /*0012*/ 	.short	0x0020
        /*0014*/ 	.byte	0x00, 0xf0, 0x11, 0x00


	//----- nvinfo : EIATTR_KPARAM_INFO
	.align		4
.L_15:
        /*0018*/ 	.byte	0x04, 0x17
        /*001a*/ 	.short	(.L_17 - .L_16)
.L_16:
        /*001c*/ 	.word	0x00000000
        /*0020*/ 	.short	0x0004
        /*0022*/ 	.short	0x001c
        /*0024*/ 	.byte	0x00, 0xf0, 0x11, 0x00


	//----- nvinfo : EIATTR_KPARAM_INFO
	.align		4
.L_17:
        /*0028*/ 	.byte	0x04, 0x17
        /*002a*/ 	.short	(.L_19 - .L_18)
.L_18:
        /*002c*/ 	.word	0x00000000
        /*0030*/ 	.short	0x0003
        /*0032*/ 	.short	0x0018
        /*0034*/ 	.byte	0x00, 0xf0, 0x11, 0x00


	//----- nvinfo : EIATTR_KPARAM_INFO
	.align		4
.L_19:
        /*0038*/ 	.byte	0x04, 0x17
        /*003a*/ 	.short	(.L_21 - .L_20)
.L_20:
        /*003c*/ 	.word	0x00000000
        /*0040*/ 	.short	0x0002
        /*0042*/ 	.short	0x0010
        /*0044*/ 	.byte	0x00, 0xf5, 0x21, 0x00


	//----- nvinfo : EIATTR_KPARAM_INFO
	.align		4
.L_21:
        /*0048*/ 	.byte	0x04, 0x17
        /*004a*/ 	.short	(.L_23 - .L_22)
.L_22:
        /*004c*/ 	.word	0x00000000
        /*0050*/ 	.short	0x0001
        /*0052*/ 	.short	0x0008
        /*0054*/ 	.byte	0x00, 0xf5, 0x21, 0x00


	//----- nvinfo : EIATTR_KPARAM_INFO
	.align		4
.L_23:
        /*0058*/ 	.byte	0x04, 0x17
        /*005a*/ 	.short	(.L_25 - .L_24)
.L_24:
        /*005c*/ 	.word	0x00000000
        /*0060*/ 	.short	0x0000
        /*0062*/ 	.short	0x0000
        /*0064*/ 	.byte	0x00, 0xf5, 0x21, 0x00


	//----- nvinfo : EIATTR_SPARSE_MMA_MASK
	.align		4
.L_25:
        /*0068*/ 	.byte	0x03, 0x50
        /*006a*/ 	.short	0x0000


	//----- nvinfo : EIATTR_MAXREG_COUNT
	.align		4
        /*006c*/ 	.byte	0x03, 0x1b
        /*006e*/ 	.short	0x00ff


	//----- nvinfo : EIATTR_NUM_BARRIERS
	.align		4
        /*0070*/ 	.byte	0x02, 0x4c
        /*0072*/ 	.byte	0x01
	.zero		1


	//----- nvinfo : EIATTR_MERCURY_ISA_VERSION
	.align		4
        /*0074*/ 	.byte	0x03, 0x5f
        /*0076*/ 	.short	0x0101


	//----- nvinfo : EIATTR_VRC_CTA_INIT_COUNT
	.align		4
        /*0078*/ 	.byte	0x02, 0x4a
	.zero		1
	.zero		1


	//----- nvinfo : EIATTR_EXIT_INSTR_OFFSETS
	.align		4
        /*007c*/ 	.byte	0x04, 0x1c
        /*007e*/ 	.short	(.L_27 - .L_26)


	//   ....[0]....
.L_26:
        /*0080*/ 	.word	0x000000b0


	//   ....[1]....
        /*0084*/ 	.word	0x00000850


	//----- nvinfo : EIATTR_CBANK_PARAM_SIZE
	.align		4
.L_27:
        /*0088*/ 	.byte	0x03, 0x19
        /*008a*/ 	.short	0x0024


	//----- nvinfo : EIATTR_PARAM_CBANK
	.align		4
        /*008c*/ 	.byte	0x04, 0x0a
        /*008e*/ 	.short	(.L_29 - .L_28)
	.align		4
.L_28:
        /*0090*/ 	.word	index@(.nv.constant0._Z14cuda_gemm_tilePfS_S_iii)
        /*0094*/ 	.short	0x0380
        /*0096*/ 	.short	0x0024


	//----- nvinfo : EIATTR_SW_WAR
	.align		4
.L_29:
        /*0098*/ 	.byte	0x04, 0x36
        /*009a*/ 	.short	(.L_31 - .L_30)
.L_30:
        /*009c*/ 	.word	0x00000008
.L_31:


//--------------------- .nv.info._Z9cuda_gemmPfS_S_iii --------------------------
	.section	.nv.info._Z9cuda_gemmPfS_S_iii,"",@"SHT_CUDA_INFO"
	.sectionflags	@""
	.align	4


	//----- nvinfo : EIATTR_CUDA_API_VERSION
	.align		4
        /*0000*/ 	.byte	0x04, 0x37
        /*0002*/ 	.short	(.L_33 - .L_32)
.L_32:
        /*0004*/ 	.word	0x00000082


	//----- nvinfo : EIATTR_KPARAM_INFO
	.align		4
.L_33:
        /*0008*/ 	.byte	0x04, 0x17
        /*000a*/ 	.short	(.L_35 - .L_34)
.L_34:
        /*000c*/ 	.word	0x00000000
        /*0010*/ 	.short	0x0005
        /*0012*/ 	.short	0x0020
        /*0014*/ 	.byte	0x00, 0xf0, 0x11, 0x00


	//----- nvinfo : EIATTR_KPARAM_INFO
	.align		4
.L_35:
        /*0018*/ 	.byte	0x04, 0x17
        /*001a*/ 	.short	(.L_37 - .L_36)
.L_36:
        /*001c*/ 	.word	0x00000000
        /*0020*/ 	.short	0x0004
        /*0022*/ 	.short	0x001c
        /*0024*/ 	.byte	0x00, 0xf0, 0x11, 0x00


	//----- nvinfo : EIATTR_KPARAM_INFO
	.align		4
.L_37:
        /*0028*/ 	.byte	0x04, 0x17
        /*002a*/ 	.short	(.L_39 - .L_38)
.L_38:
        /*002c*/ 	.word	0x00000000
        /*0030*/ 	.short	0x0003
        /*0032*/ 	.short	0x0018
        /*0034*/ 	.byte	0x00, 0xf0, 0x11, 0x00


	//----- nvinfo : EIATTR_KPARAM_INFO
	.align		4
.L_39:
        /*0038*/ 	.byte	0x04, 0x17
        /*003a*/ 	.short	(.L_41 - .L_40)
.L_40:
        /*003c*/ 	.word	0x00000000
        /*0040*/ 	.short	0x0002
        /*0042*/ 	.short	0x0010
        /*0044*/ 	.byte	0x00, 0xf5, 0x21, 0x00


	//----- nvinfo : EIATTR_KPARAM_INFO
	.align		4
.L_41:
        /*0048*/ 	.byte	0x04, 0x17
        /*004a*/ 	.short	(.L_43 - .L_42)
.L_42:
        /*004c*/ 	.word	0x00000000
        /*0050*/ 	.short	0x0001
        /*0052*/ 	.short	0x0008
        /*0054*/ 	.byte	0x00, 0xf5, 0x21, 0x00


	//----- nvinfo : EIATTR_KPARAM_INFO
	.align		4
.L_43:
        /*0058*/ 	.byte	0x04, 0x17
        /*005a*/ 	.short	(.L_45 - .L_44)
.L_44:
        /*005c*/ 	.word	0x00000000
        /*0060*/ 	.short	0x0000
        /*0062*/ 	.short	0x0000
        /*0064*/ 	.byte	0x00, 0xf5, 0x21, 0x00


	//----- nvinfo : EIATTR_SPARSE_MMA_MASK
	.align		4
.L_45:
        /*0068*/ 	.byte	0x03, 0x50
        /*006a*/ 	.short	0x0000


	//----- nvinfo : EIATTR_MAXREG_COUNT
	.align		4
        /*006c*/ 	.byte	0x03, 0x1b
        /*006e*/ 	.short	0x00ff


	//----- nvinfo : EIATTR_MERCURY_ISA_VERSION
	.align		4
        /*0070*/ 	.byte	0x03, 0x5f
        /*0072*/ 	.short	0x0101


	//----- nvinfo : EIATTR_VRC_CTA_INIT_COUNT
	.align		4
        /*0074*/ 	.byte	0x02, 0x4a
	.zero		1
	.zero		1


	//----- nvinfo : EIATTR_EXIT_INSTR_OFFSETS
	.align		4
        /*0078*/ 	.byte	0x04, 0x1c
        /*007a*/ 	.short	(.L_47 - .L_46)


	//   ....[0]....
.L_46:
        /*007c*/ 	.word	0x000000c0


	//   ....[1]....
        /*0080*/ 	.word	0x000008e0


	//----- nvinfo : EIATTR_CBANK_PARAM_SIZE
	.align		4
.L_47:
        /*0084*/ 	.byte	0x03, 0x19
        /*0086*/ 	.short	0x0024


	//----- nvinfo : EIATTR_PARAM_CBANK
	.align		4
        /*0088*/ 	.byte	0x04, 0x0a
        /*008a*/ 	.short	(.L_49 - .L_48)
	.align		4
.L_48:
        /*008c*/ 	.word	index@(.nv.constant0._Z9cuda_gemmPfS_S_iii)
        /*0090*/ 	.short	0x0380
        /*0092*/ 	.short	0x0024


	//----- nvinfo : EIATTR_SW_WAR
	.align		4
.L_49:
        /*0094*/ 	.byte	0x04, 0x36
        /*0096*/ 	.short	(.L_51 - .L_50)
.L_50:
        /*0098*/ 	.word	0x00000008
.L_51:


//--------------------- .nv.callgraph             --------------------------
	.section	.nv.callgraph,"",@"SHT_CUDA_CALLGRAPH"
	.align	4
	.sectionentsize	8
	.align		4
        /*0000*/ 	.word	0x00000000
	.align		4
        /*0004*/ 	.word	0xffffffff
	.align		4
        /*0008*/ 	.word	0x00000000
	.align		4
        /*000c*/ 	.word	0xfffffffe
	.align		4
        /*0010*/ 	.word	0x00000000
	.align		4
        /*0014*/ 	.word	0xfffffffd
	.align		4
        /*0018*/ 	.word	0x00000000
	.align		4
        /*001c*/ 	.word	0xfffffffc


//--------------------- .text._Z14cuda_gemm_tilePfS_S_iii --------------------------
	.section	.text._Z14cuda_gemm_tilePfS_S_iii,"ax",@progbits
	.align	128
        .global         _Z14cuda_gemm_tilePfS_S_iii
        .type           _Z14cuda_gemm_tilePfS_S_iii,@function
        .size           _Z14cuda_gemm_tilePfS_S_iii,(.L_x_8 - _Z14cuda_gemm_tilePfS_S_iii)
        .other          _Z14cuda_gemm_tilePfS_S_iii,@"STO_CUDA_ENTRY STV_DEFAULT"
_Z14cuda_gemm_tilePfS_S_iii:
.text._Z14cuda_gemm_tilePfS_S_iii:
[----:B------:R-:W-:Y:S01]  /*0000*/  LDC R1, c[0x0][0x37c] ;  /* 0x0000df00ff017b82 */ /* 0x000fe20000000800 */
[----:B------:R-:W0:Y:S01]  /*0010*/  S2R R0, SR_CTAID.X ;  /* 0x0000000000007919 */ /* 0x000e220000002500 */
[----:B------:R-:W1:Y:S01]  /*0020*/  LDCU.64 UR4, c[0x0][0x398] ;  /* 0x00007300ff0477ac */ /* 0x000e620008000a00 */
[----:B------:R-:W0:Y:S01]  /*0030*/  S2R R16, SR_TID.X ;  /* 0x0000000000107919 */ /* 0x000e220000002100 */
[----:B------:R-:W2:Y:S01]  /*0040*/  S2R R19, SR_CTAID.Y ;  /* 0x0000000000137919 */ /* 0x000ea20000002600 */
[----:B------:R-:W2:Y:S01]  /*0050*/  S2R R17, SR_TID.Y ;  /* 0x0000000000117919 */ /* 0x000ea20000002200 */
[----:B-1----:R-:W-:Y:S02]  /*0060*/  MOV R8, UR5 ;  /* 0x0000000500087c02 */ /* 0x002fe40008000f00 */
[----:B0-----:R-:W-:-:S04]  /*0070*/  LEA R18, R0, R16, 0x5 ;  /* 0x0000001000127211 */ /* 0x001fc800078e28ff */
[----:B------:R-:W-:Y:S02]  /*0080*/  ISETP.GE.AND P0, PT, R18, R8, PT ;  /* 0x000000081200720c */ /* 0x000fe40003f06270 */
[----:B--2---:R-:W-:-:S04]  /*0090*/  LEA R19, R19, R17, 0x5 ;  /* 0x0000001113137211 */ /* 0x004fc800078e28ff */
[----:B------:R-:W-:-:S13]  /*00a0*/  ISETP.GE.OR P0, PT, R19, UR4, P0 ;  /* 0x0000000413007c0c */ /* 0x000fda0008706670 */
[----:B------:R-:W-:Y:S05]  /*00b0*/  @P0 EXIT ;  /* 0x000000000000094d */ /* 0x000fea0003800000 */
[----:B------:R-:W0:Y:S01]  /*00c0*/  LDCU UR10, c[0x0][0x3a0] ;  /* 0x00007400ff0a77ac */ /* 0x000e220008000800 */
[----:B------:R-:W-:Y:S01]  /*00d0*/  HFMA2 R23, -RZ, RZ, 0, 0 ;  /* 0x00000000ff177431 */ /* 0x000fe200000001ff */
[----:B------:R-:W1:Y:S01]  /*00e0*/  LDCU.64 UR8, c[0x0][0x358] ;  /* 0x00006b00ff0877ac */ /* 0x000e620008000a00 */
[----:B0-----:R-:W-:-:S09]  /*00f0*/  UISETP.GE.AND UP0, UPT, UR10, 0x1, UPT ;  /* 0x000000010a00788c */ /* 0x001fd2000bf06270 */
[----:B-1----:R-:W-:Y:S05]  /*0100*/  BRA.U !UP0, `(.L_x_0) ;  /* 0x0000000508c07547 */ /* 0x002fea000b800000 */
[----:B------:R-:W0:Y:S01]  /*0110*/  S2UR UR7, SR_CgaCtaId ;  /* 0x00000000000779c3 */ /* 0x000e220000008800 */
[----:B------:R-:W-:Y:S01]  /*0120*/  UMOV UR5, 0x400 ;  /* 0x0000040000057882 */ /* 0x000fe20000000000 */
[--C-:B------:R-:W-:Y:S01]  /*0130*/  IMAD R7, R17, R8, R16.reuse ;  /* 0x0000000811077224 */ /* 0x100fe200078e0210 */
[----:B------:R-:W-:Y:S01]  /*0140*/  UIADD3 UR6, UPT, UPT, UR5, 0x1000, URZ ;  /* 0x0000100005067890 */ /* 0x000fe2000fffe0ff */
[----:B------:R-:W-:Y:S01]  /*0150*/  MOV R23, RZ ;  /* 0x000000ff00177202 */ /* 0x000fe20000000f00 */
[----:B------:R-:W-:Y:S02]  /*0160*/  UIADD3 UR4, UPT, UPT, UR10, 0x1f, URZ ;  /* 0x0000001f0a047890 */ /* 0x000fe4000fffe0ff */
[----:B------:R-:W-:Y:S01]  /*0170*/  IMAD R6, R19, UR10, R16 ;  /* 0x0000000a13067c24 */ /* 0x000fe2000f8e0210 */
[----:B------:R-:W-:Y:S01]  /*0180*/  LEA R7, R0, R7, 0x5 ;  /* 0x0000000700077211 */ /* 0x000fe200078e28ff */
[----:B------:R-:W1:Y:S01]  /*0190*/  LDC R2, c[0x0][0x39c] ;  /* 0x0000e700ff027b82 */ /* 0x000e620000000800 */
[----:B------:R-:W-:Y:S01]  /*01a0*/  USHF.R.U32.HI UR4, URZ, 0x5, UR4 ;  /* 0x00000005ff047899 */ /* 0x000fe20008011604 */
[----:B------:R-:W2:Y:S03]  /*01b0*/  LDCU UR11, c[0x0][0x3a0] ;  /* 0x00007400ff0b77ac */ /* 0x000ea60008000800 */
[----:B------:R-:W-:-:S03]  /*01c0*/  UIADD3 UR4, UPT, UPT, -UR4, URZ, URZ ;  /* 0x000000ff04047290 */ /* 0x000fc6000fffe1ff */
[----:B------:R-:W3:Y:S01]  /*01d0*/  LDC.64 R20, c[0x0][0x380] ;  /* 0x0000e000ff147b82 */ /* 0x000ee20000000a00 */
[----:B0-----:R-:W-:Y:S02]  /*01e0*/  ULEA UR5, UR7, UR5, 0x18 ;  /* 0x0000000507057291 */ /* 0x001fe4000f8ec0ff */
[----:B------:R-:W-:-:S04]  /*01f0*/  ULEA UR6, UR7, UR6, 0x18 ;  /* 0x0000000607067291 */ /* 0x000fc8000f8ec0ff */
[C---:B------:R-:W-:Y:S02]  /*0200*/  LEA R5, R17.reuse, UR5, 0x7 ;  /* 0x0000000511057c11 */ /* 0x040fe4000f8e38ff */
[C---:B------:R-:W-:Y:S02]  /*0210*/  LEA R4, R16.reuse, UR6, 0x2 ;  /* 0x0000000610047c11 */ /* 0x040fe4000f8e10ff */
[----:B------:R-:W-:Y:S02]  /*0220*/  LEA R0, R16, R5, 0x2 ;  /* 0x0000000510007211 */ /* 0x000fe400078e10ff */
[----:B--2---:R-:W-:-:S07]  /*0230*/  LEA R3, R17, R4, 0x7 ;  /* 0x0000000411037211 */ /* 0x004fce00078e38ff */
.L_x_1:
[----:B------:R-:W-:Y:S01]  /*0240*/  ISETP.GE.AND P1, PT, R17, UR11, PT ;  /* 0x0000000b11007c0c */ /* 0x000fe2000bf26270 */
[----:B------:R-:W-:Y:S01]  /*0250*/  HFMA2 R22, -RZ, RZ, 0, 0 ;  /* 0x00000000ff167431 */ /* 0x000fe200000001ff */
[----:B------:R-:W-:Y:S01]  /*0260*/  ISETP.GE.AND P0, PT, R16, UR11, PT ;  /* 0x0000000b10007c0c */ /* 0x000fe2000bf06270 */
[----:B---3--:R-:W-:Y:S01]  /*0270*/  IMAD.WIDE R8, R6, 0x4, R20 ;  /* 0x0000000406087825 */ /* 0x008fe200078e0214 */
[----:B------:R-:W-:-:S09]  /*0280*/  MOV R27, RZ ;  /* 0x000000ff001b7202 */ /* 0x000fd20000000f00 */
[----:B------:R-:W0:Y:S02]  /*0290*/  @!P1 LDC.64 R10, c[0x0][0x388] ;  /* 0x0000e200ff0a9b82 */ /* 0x000e240000000a00 */
[----:B------:R-:W2:Y:S01]  /*02a0*/  @!P0 LDG.E R27, desc[UR8][R8.64] ;  /* 0x00000008081b8981 */ /* 0x000ea2000c1e1900 */
[----:B0-----:R-:W-:-:S05]  /*02b0*/  @!P1 IMAD.WIDE R10, R7, 0x4, R10 ;  /* 0x00000004070a9825 */ /* 0x001fca00078e020a */
[----:B------:R-:W3:Y:S04]  /*02c0*/  @!P1 LDG.E R22, desc[UR8][R10.64] ;  /* 0x000000080a169981 */ /* 0x000ee8000c1e1900 */
[----:B--2---:R-:W-:Y:S04]  /*02d0*/  STS [R0], R27 ;  /* 0x0000001b00007388 */ /* 0x004fe80000000800 */
[----:B---3--:R-:W-:Y:S01]  /*02e0*/  STS [R3], R22 ;  /* 0x0000001603007388 */ /* 0x008fe20000000800 */
[----:B------:R-:W-:Y:S06]  /*02f0*/  BAR.SYNC.DEFER_BLOCKING 0x0 ;  /* 0x0000000000007b1d */ /* 0x000fec0000010000 */
[----:B------:R-:W-:Y:S04]  /*0300*/  LDS R26, [R4] ;  /* 0x00000000041a7984 */ /* 0x000fe80000000800 */
[----:B------:R-:W0:Y:S04]  /*0310*/  LDS.128 R12, [R5] ;  /* 0x00000000050c7984 */ /* 0x000e280000000c00 */
[----:B------:R-:W2:Y:S04]  /*0320*/  LDS R29, [R4+0x80] ;  /* 0x00008000041d7984 */ /* 0x000ea80000000800 */
[----:B------:R-:W3:Y:S04]  /*0330*/  LDS R25, [R4+0x100] ;  /* 0x0001000004197984 */ /* 0x000ee80000000800 */
[----:B------:R-:W4:Y:S04]  /*0340*/  LDS R24, [R4+0x180] ;  /* 0x0001800004187984 */ /* 0x000f280000000800 */
[----:B------:R-:W-:Y:S04]  /*0350*/  LDS.128 R8, [R5+0x10] ;  /* 0x0000100005087984 */ /* 0x000fe80000000c00 */
[----:B------:R-:W-:Y:S01]  /*0360*/  LDS R22, [R4+0x280] ;  /* 0x0002800004167984 */ /* 0x000fe20000000800 */
[----:B0-----:R-:W-:-:S03]  /*0370*/  FFMA R12, R12, R26, R23 ;  /* 0x0000001a0c0c7223 */ /* 0x001fc60000000017 */
[----:B------:R-:W0:Y:S01]  /*0380*/  LDS R23, [R4+0x200] ;  /* 0x0002000004177984 */ /* 0x000e220000000800 */
[----:B--2---:R-:W-:-:S03]  /*0390*/  FFMA R12, R29, R13, R12 ;  /* 0x0000000d1d0c7223 */ /* 0x004fc6000000000c */
[----:B------:R-:W-:Y:S01]  /*03a0*/  LDS R26, [R4+0xb80] ;  /* 0x000b8000041a7984 */ /* 0x000fe20000000800 */
[----:B---3--:R-:W-:-:S03]  /*03b0*/  FFMA R13, R25, R14, R12 ;  /* 0x0000000e190d7223 */ /* 0x008fc6000000000c */
[----:B------:R-:W2:Y:S01]  /*03c0*/  LDS R25, [R4+0x300] ;  /* 0x0003000004197984 */ /* 0x000ea20000000800 */
[----:B----4-:R-:W-:-:S03]  /*03d0*/  FFMA R13, R24, R15, R13 ;  /* 0x0000000f180d7223 */ /* 0x010fc6000000000d */
[----:B------:R-:W3:Y:S01]  /*03e0*/  LDS R24, [R4+0x380] ;  /* 0x0003800004187984 */ /* 0x000ee20000000800 */
[----:B0-----:R-:W-:-:S03]  /*03f0*/  FFMA R27, R8, R23, R13 ;  /* 0x00000017081b7223 */ /* 0x001fc6000000000d */
[----:B------:R-:W-:Y:S04]  /*0400*/  LDS R23, [R4+0x400] ;  /* 0x0004000004177984 */ /* 0x000fe80000000800 */
[----:B------:R-:W0:Y:S01]  /*0410*/  LDS.128 R12, [R5+0x20] ;  /* 0x00002000050c7984 */ /* 0x000e220000000c00 */
[----:B------:R-:W-:-:S03]  /*0420*/  FFMA R8, R22, R9, R27 ;  /* 0x0000000916087223 */ /* 0x000fc6000000001b */
[----:B------:R-:W4:Y:S01]  /*0430*/  LDS R22, [R4+0x480] ;  /* 0x0004800004167984 */ /* 0x000f220000000800 */
[----:B--2---:R-:W-:-:S03]  /*0440*/  FFMA R9, R25, R10, R8 ;  /* 0x0000000a19097223 */ /* 0x004fc60000000008 */
[----:B------:R-:W2:Y:S01]  /*0450*/  LDS R25, [R4+0x500] ;  /* 0x0005000004197984 */ /* 0x000ea20000000800 */
[----:B---3--:R-:W-:-:S03]  /*0460*/  FFMA R9, R24, R11, R9 ;  /* 0x0000000b18097223 */ /* 0x008fc60000000009 */
[----:B------:R-:W3:Y:S01]  /*0470*/  LDS R24, [R4+0x580] ;  /* 0x0005800004187984 */ /* 0x000ee20000000800 */
[----:B0-----:R-:W-:-:S03]  /*0480*/  FFMA R27, R12, R23, R9 ;  /* 0x000000170c1b7223 */ /* 0x001fc60000000009 */
[----:B------:R-:W-:Y:S04]  /*0490*/  LDS R23, [R4+0x600] ;  /* 0x0006000004177984 */ /* 0x000fe80000000800 */
[----:B------:R-:W0:Y:S01]  /*04a0*/  LDS.128 R8, [R5+0x30] ;  /* 0x0000300005087984 */ /* 0x000e220000000c00 */
[----:B----4-:R-:W-:-:S03]  /*04b0*/  FFMA R12, R22, R13, R27 ;  /* 0x0000000d160c7223 */ /* 0x010fc6000000001b */
        /* <DEDUP_REMOVED lines=22> */
[----:B------:R-:W-:Y:S04]  /*0620*/  LDS R27, [R4+0xc00] ;  /* 0x000c0000041b7984 */ /* 0x000fe80000000800 */
[----:B------:R-:W-:Y:S01]  /*0630*/  LDS R24, [R4+0xc80] ;  /* 0x000c800004187984 */ /* 0x000fe20000000800 */
[----:B0-----:R-:W-:-:S03]  /*0640*/  FFMA R23, R8, R23, R13 ;  /* 0x0000001708177223 */ /* 0x001fc6000000000d */
[----:B------:R-:W0:Y:S01]  /*0650*/  LDS.128 R12, [R5+0x60] ;  /* 0x00006000050c7984 */ /* 0x000e220000000c00 */
[----:B----4-:R-:W-:-:S03]  /*0660*/  FFMA R22, R22, R9, R23 ;  /* 0x0000000916167223 */ /* 0x010fc60000000017 */
[----:B------:R-:W3:Y:S01]  /*0670*/  LDS R23, [R4+0xd00] ;  /* 0x000d000004177984 */ /* 0x000ee20000000800 */
[----:B--2---:R-:W-:-:S03]  /*0680*/  FFMA R25, R25, R10, R22 ;  /* 0x0000000a19197223 */ /* 0x004fc60000000016 */
[----:B------:R-:W2:Y:S01]  /*0690*/  LDS R22, [R4+0xd80] ;  /* 0x000d800004167984 */ /* 0x000ea20000000800 */
[----:B------:R-:W-:-:S03]  /*06a0*/  FFMA R11, R26, R11, R25 ;  /* 0x0000000b1a0b7223 */ /* 0x000fc60000000019 */
[----:B------:R-:W-:Y:S01]  /*06b0*/  LDS R25, [R4+0xe00] ;  /* 0x000e000004197984 */ /* 0x000fe20000000800 */
[----:B0-----:R-:W-:-:S03]  /*06c0*/  FFMA R27, R12, R27, R11 ;  /* 0x0000001b0c1b7223 */ /* 0x001fc6000000000b */
[----:B------:R-:W0:Y:S01]  /*06d0*/  LDS.128 R8, [R5+0x70] ;  /* 0x0000700005087984 */ /* 0x000e220000000c00 */
[----:B------:R-:W-:-:S03]  /*06e0*/  FFMA R24, R24, R13, R27 ;  /* 0x0000000d18187223 */ /* 0x000fc6000000001b */
[----:B------:R-:W4:Y:S04]  /*06f0*/  LDS R27, [R4+0xe80] ;  /* 0x000e8000041b7984 */ /* 0x000f280000000800 */
[----:B------:R-:W5:Y:S04]  /*0700*/  LDS R13, [R4+0xf00] ;  /* 0x000f0000040d7984 */ /* 0x000f680000000800 */
[----:B------:R-:W1:Y:S01]  /*0710*/  LDS R12, [R4+0xf80] ;  /* 0x000f8000040c7984 */ /* 0x000e620000000800 */
[----:B---3--:R-:W-:Y:S01]  /*0720*/  FFMA R23, R23, R14, R24 ;  /* 0x0000000e17177223 */ /* 0x008fe20000000018 */
[----:B------:R-:W-:-:S03]  /*0730*/  UIADD3 UR4, UPT, UPT, UR4, 0x1, URZ ;  /* 0x0000000104047890 */ /* 0x000fc6000fffe0ff */
[----:B--2---:R-:W-:Y:S01]  /*0740*/  FFMA R15, R22, R15, R23 ;  /* 0x0000000f160f7223 */ /* 0x004fe20000000017 */
[----:B------:R-:W-:Y:S01]  /*0750*/  UISETP.NE.AND UP0, UPT, UR4, URZ, UPT ;  /* 0x000000ff0400728c */ /* 0x000fe2000bf05270 */
[----:B------:R-:W-:Y:S02]  /*0760*/  IADD3 R17, PT, PT, R17, 0x20, RZ ;  /* 0x0000002011117810 */ /* 0x000fe40007ffe0ff */
[----:B------:R-:W-:Y:S02]  /*0770*/  IADD3 R6, PT, PT, R6, 0x20, RZ ;  /* 0x0000002006067810 */ /* 0x000fe40007ffe0ff */
[----:B------:R-:W-:Y:S01]  /*0780*/  IADD3 R16, PT, PT, R16, 0x20, RZ ;  /* 0x0000002010107810 */ /* 0x000fe20007ffe0ff */
[----:B0-----:R-:W-:-:S04]  /*0790*/  FFMA R8, R8, R25, R15 ;  /* 0x0000001908087223 */ /* 0x001fc8000000000f */
[----:B----4-:R-:W-:-:S04]  /*07a0*/  FFMA R8, R27, R9, R8 ;  /* 0x000000091b087223 */ /* 0x010fc80000000008 */
[----:B-----5:R-:W-:Y:S01]  /*07b0*/  FFMA R13, R13, R10, R8 ;  /* 0x0000000a0d0d7223 */ /* 0x020fe20000000008 */
[----:B-1----:R-:W-:-:S03]  /*07c0*/  MOV R8, R2 ;  /* 0x0000000200087202 */ /* 0x002fc60000000f00 */
[----:B------:R-:W-:Y:S01]  /*07d0*/  FFMA R23, R12, R11, R13 ;  /* 0x0000000b0c177223 */ /* 0x000fe2000000000d */
[----:B------:R-:W-:Y:S01]  /*07e0*/  LEA R7, R8, R7, 0x5 ;  /* 0x0000000708077211 */ /* 0x000fe200078e28ff */
[----:B------:R-:W-:Y:S06]  /*07f0*/  BAR.SYNC.DEFER_BLOCKING 0x0 ;  /* 0x0000000000007b1d */ /* 0x000fec0000010000 */
[----:B------:R-:W-:Y:S05]  /*0800*/  BRA.U UP0, `(.L_x_1) ;  /* 0xfffffff9008c7547 */ /* 0x000fea000b83ffff */
.L_x_0:
[----:B------:R-:W0:Y:S01]  /*0810*/  LDC.64 R2, c[0x0][0x390] ;  /* 0x0000e400ff027b82 */ /* 0x000e220000000a00 */
[----:B------:R-:W-:-:S04]  /*0820*/  IMAD R19, R19, R8, R18 ;  /* 0x0000000813137224 */ /* 0x000fc800078e0212 */
[----:B0-----:R-:W-:-:S05]  /*0830*/  IMAD.WIDE R2, R19, 0x4, R2 ;  /* 0x0000000413027825 */ /* 0x001fca00078e0202 */
[----:B------:R-:W-:Y:S01]  /*0840*/  STG.E desc[UR8][R2.64], R23 ;  /* 0x0000001702007986 */ /* 0x000fe2000c101908 */
[----:B------:R-:W-:Y:S05]  /*0850*/  EXIT ;  /* 0x000000000000794d */ /* 0x000fea0003800000 */
.L_x_2:
[----:B------:R-:W-:-:S00]  /*0860*/  BRA `(.L_x_2) ;  /* 0xfffffffc00fc7947 */ /* 0x000fc0000383ffff */
[----:B------:R-:W-:-:S00]  /*0870*/  NOP ;  /* 0x0000000000007918 */ /* 0x000fc00000000000 */
        /* <DEDUP_REMOVED lines=8> */
.L_x_8:


//--------------------- .text._Z9cuda_gemmPfS_S_iii --------------------------
	.section	.text._Z9cuda_gemmPfS_S_iii,"ax",@progbits
	.align	128
        .global         _Z9cuda_gemmPfS_S_iii
        .type           _Z9cuda_gemmPfS_S_iii,@function
        .size           _Z9cuda_gemmPfS_S_iii,(.L_x_9 - _Z9cuda_gemmPfS_S_iii)
        .other          _Z9cuda_gemmPfS_S_iii,@"STO_CUDA_ENTRY STV_DEFAULT"
_Z9cuda_gemmPfS_S_iii:
.text._Z9cuda_gemmPfS_S_iii:
[----:B------:R-:W-:Y:S01]  /*0000*/  LDC R1, c[0x0][0x37c] ;  /* 0x0000df00ff017b82 */ /* 0x000fe20000000800 */
[----:B------:R-:W0:Y:S07]  /*0010*/  S2R R5, SR_TID.X ;  /* 0x0000000000057919 */ /* 0x000e2e0000002100 */
[----:B------:R-:W1:Y:S01]  /*0020*/  LDC R19, c[0x0][0x364] ;  /* 0x0000d900ff137b82 */ /* 0x000e620000000800 */
[----:B------:R-:W1:Y:S07]  /*0030*/  S2R R4, SR_TID.Y ;  /* 0x0000000000047919 */ /* 0x000e6e0000002200 */
[----:B------:R-:W0:Y:S08]  /*0040*/  S2UR UR5, SR_CTAID.X ;  /* 0x00000000000579c3 */ /* 0x000e300000002500 */
[----:B------:R-:W0:Y:S08]  /*0050*/  LDC R0, c[0x0][0x360] ;  /* 0x0000d800ff007b82 */ /* 0x000e300000000800 */
[----:B------:R-:W1:Y:S08]  /*0060*/  S2UR UR4, SR_CTAID.Y ;  /* 0x00000000000479c3 */ /* 0x000e700000002600 */
[----:B------:R-:W2:Y:S01]  /*0070*/  LDC.64 R2, c[0x0][0x398] ;  /* 0x0000e600ff027b82 */ /* 0x000ea20000000a00 */
[----:B0-----:R-:W-:-:S02]  /*0080*/  IMAD R0, R0, UR5, R5 ;  /* 0x0000000500007c24 */ /* 0x001fc4000f8e0205 */
[----:B-1----:R-:W-:-:S03]  /*0090*/  IMAD R19, R19, UR4, R4 ;  /* 0x0000000413137c24 */ /* 0x002fc6000f8e0204 */
[----:B--2---:R-:W-:-:S04]  /*00a0*/  ISETP.GE.AND P0, PT, R0, R3, PT ;  /* 0x000000030000720c */ /* 0x004fc80003f06270 */
[----:B------:R-:W-:-:S13]  /*00b0*/  ISETP.GE.OR P0, PT, R19, R2, P0 ;  /* 0x000000021300720c */ /* 0x000fda0000706670 */
[----:B------:R-:W-:Y:S05]  /*00c0*/  @P0 EXIT ;  /* 0x000000000000094d */ /* 0x000fea0003800000 */
[----:B------:R-:W0:Y:S01]  /*00d0*/  LDC R2, c[0x0][0x3a0] ;  /* 0x0000e800ff027b82 */ /* 0x000e220000000800 */
[----:B------:R-:W1:Y:S01]  /*00e0*/  LDCU.64 UR4, c[0x0][0x358] ;  /* 0x00006b00ff0477ac */ /* 0x000e620008000a00 */
[----:B------:R-:W-:Y:S01]  /*00f0*/  HFMA2 R24, -RZ, RZ, 0, 0 ;  /* 0x00000000ff187431 */ /* 0x000fe200000001ff */
[----:B0-----:R-:W-:-:S13]  /*0100*/  ISETP.GE.AND P0, PT, R2, 0x1, PT ;  /* 0x000000010200780c */ /* 0x001fda0003f06270 */
[----:B-1----:R-:W-:Y:S05]  /*0110*/  @!P0 BRA `(.L_x_3) ;  /* 0x0000000400e08947 */ /* 0x002fea0003800000 */
[C---:B------:R-:W-:Y:S01]  /*0120*/  ISETP.GE.U32.AND P1, PT, R2.reuse, 0x8, PT ;  /* 0x000000080200780c */ /* 0x040fe20003f26070 */
[----:B------:R-:W-:Y:S01]  /*0130*/  IMAD R20, R19, R2, RZ ;  /* 0x0000000213147224 */ /* 0x000fe200078e02ff */
[----:B------:R-:W-:Y:S02]  /*0140*/  LOP3.LUT R27, R2, 0x7, RZ, 0xc0, !PT ;  /* 0x00000007021b7812 */ /* 0x000fe400078ec0ff */
[----:B------:R-:W-:Y:S02]  /*0150*/  MOV R24, RZ ;  /* 0x000000ff00187202 */ /* 0x000fe40000000f00 */
[----:B------:R-:W-:Y:S02]  /*0160*/  ISETP.NE.AND P0, PT, R27, RZ, PT ;  /* 0x000000ff1b00720c */ /* 0x000fe40003f05270 */
[----:B------:R-:W-:-:S05]  /*0170*/  MOV R21, RZ ;  /* 0x000000ff00157202 */ /* 0x000fca0000000f00 */
[----:B------:R-:W-:Y:S06]  /*0180*/  @!P1 BRA `(.L_x_4) ;  /* 0x0000000000c49947 */ /* 0x000fec0003800000 */
[----:B------:R-:W0:Y:S01]  /*0190*/  LDC.64 R4, c[0x0][0x380] ;  /* 0x0000e000ff047b82 */ /* 0x000e220000000a00 */
[----:B------:R-:W-:Y:S02]  /*01a0*/  LOP3.LUT R21, R2, 0x7ffffff8, RZ, 0xc0, !PT ;  /* 0x7ffffff802157812 */ /* 0x000fe400078ec0ff */
[----:B------:R-:W-:Y:S02]  /*01b0*/  MOV R24, RZ ;  /* 0x000000ff00187202 */ /* 0x000fe40000000f00 */
[----:B------:R-:W-:Y:S02]  /*01c0*/  MOV R18, R0 ;  /* 0x0000000000127202 */ /* 0x000fe40000000f00 */
[----:B------:R-:W-:Y:S01]  /*01d0*/  IADD3 R22, PT, PT, -R21, RZ, RZ ;  /* 0x000000ff15167210 */ /* 0x000fe20007ffe1ff */
[----:B0-----:R-:W-:-:S03]  /*01e0*/  IMAD.WIDE.U32 R4, R20, 0x4, R4 ;  /* 0x0000000414047825 */ /* 0x001fc600078e0004 */
[----:B------:R-:W-:-:S04]  /*01f0*/  IADD3 R6, P1, PT, R4, 0x10, RZ ;  /* 0x0000001004067810 */ /* 0x000fc80007f3e0ff */
[----:B------:R-:W-:-:S09]  /*0200*/  IADD3.X R7, PT, PT, RZ, R5, RZ, P1, !PT ;  /* 0x00000005ff077210 */ /* 0x000fd20000ffe4ff */
.L_x_5:
[----:B------:R-:W0:Y:S01]  /*0210*/  LDC.64 R16, c[0x0][0x388] ;  /* 0x0000e200ff107b82 */ /* 0x000e220000000a00 */
[----:B------:R-:W-:Y:S02]  /*0220*/  MOV R4, R6 ;  /* 0x0000000600047202 */ /* 0x000fe40000000f00 */
[----:B------:R-:W-:-:S05]  /*0230*/  MOV R5, R7 ;  /* 0x0000000700057202 */ /* 0x000fca0000000f00 */
[----:B------:R-:W2:Y:S04]  /*0240*/  LDG.E R25, desc[UR4][R4.64+-0x10] ;  /* 0xfffff00404197981 */ /* 0x000ea8000c1e1900 */
[----:B------:R-:W3:Y:S04]  /*0250*/  LDG.E R23, desc[UR4][R4.64+-0xc] ;  /* 0xfffff40404177981 */ /* 0x000ee8000c1e1900 */
[----:B------:R-:W4:Y:S04]  /*0260*/  LDG.E R29, desc[UR4][R4.64+-0x8] ;  /* 0xfffff804041d7981 */ /* 0x000f28000c1e1900 */
[----:B------:R-:W5:Y:S01]  /*0270*/  LDG.E R28, desc[UR4][R4.64+-0x4] ;  /* 0xfffffc04041c7981 */ /* 0x000f62000c1e1900 */
[----:B0-----:R-:W-:-:S05]  /*0280*/  IMAD.WIDE R16, R18, 0x4, R16 ;  /* 0x0000000412107825 */ /* 0x001fca00078e0210 */
[----:B------:R0:W2:Y:S01]  /*0290*/  LDG.E R26, desc[UR4][R16.64] ;  /* 0x00000004101a7981 */ /* 0x0000a2000c1e1900 */
[----:B------:R-:W-:-:S04]  /*02a0*/  IMAD.WIDE R14, R3, 0x4, R16 ;  /* 0x00000004030e7825 */ /* 0x000fc800078e0210 */
[C---:B------:R-:W-:Y:S02]  /*02b0*/  IMAD.WIDE R6, R3.reuse, 0x4, R14 ;  /* 0x0000000403067825 */ /* 0x040fe400078e020e */
[----:B------:R-:W3:Y:S02]  /*02c0*/  LDG.E R14, desc[UR4][R14.64] ;  /* 0x000000040e0e7981 */ /* 0x000ee4000c1e1900 */
[C---:B------:R-:W-:Y:S02]  /*02d0*/  IMAD.WIDE R10, R3.reuse, 0x4, R6 ;  /* 0x00000004030a7825 */ /* 0x040fe400078e0206 */
[----:B------:R-:W4:Y:S02]  /*02e0*/  LDG.E R6, desc[UR4][R6.64] ;  /* 0x0000000406067981 */ /* 0x000f24000c1e1900 */
[C---:B------:R-:W-:Y:S02]  /*02f0*/  IMAD.WIDE R8, R3.reuse, 0x4, R10 ;  /* 0x0000000403087825 */ /* 0x040fe400078e020a */
[----:B------:R-:W5:Y:S02]  /*0300*/  LDG.E R10, desc[UR4][R10.64] ;  /* 0x000000040a0a7981 */ /* 0x000f64000c1e1900 */
[----:B------:R-:W-:-:S02]  /*0310*/  IMAD.WIDE R12, R3, 0x4, R8 ;  /* 0x00000004030c7825 */ /* 0x000fc400078e0208 */
[----:B------:R-:W5:Y:S04]  /*0320*/  LDG.E R7, desc[UR4][R4.64] ;  /* 0x0000000404077981 */ /* 0x000f68000c1e1900 */
[----:B------:R-:W5:Y:S01]  /*0330*/  LDG.E R8, desc[UR4][R8.64] ;  /* 0x0000000408087981 */ /* 0x000f62000c1e1900 */
[----:B0-----:R-:W-:-:S03]  /*0340*/  IMAD.WIDE R16, R3, 0x4, R12 ;  /* 0x0000000403107825 */ /* 0x001fc600078e020c */
[----:B------:R-:W5:Y:S04]  /*0350*/  LDG.E R12, desc[UR4][R12.64] ;  /* 0x000000040c0c7981 */ /* 0x000f68000c1e1900 */
[----:B------:R-:W5:Y:S04]  /*0360*/  LDG.E R15, desc[UR4][R16.64] ;  /* 0x00000004100f7981 */ /* 0x000f68000c1e1900 */
[----:B------:R-:W5:Y:S04]  /*0370*/  LDG.E R9, desc[UR4][R4.64+0x4] ;  /* 0x0000040404097981 */ /* 0x000f68000c1e1900 */
[----:B------:R-:W5:Y:S01]  /*0380*/  LDG.E R11, desc[UR4][R4.64+0xc] ;  /* 0x00000c04040b7981 */ /* 0x000f62000c1e1900 */
[----:B--2---:R-:W-:Y:S01]  /*0390*/  FFMA R26, R25, R26, R24 ;  /* 0x0000001a191a7223 */ /* 0x004fe20000000018 */
[----:B------:R-:W-:-:S02]  /*03a0*/  IMAD.WIDE R24, R3, 0x4, R16 ;  /* 0x0000000403187825 */ /* 0x000fc400078e0210 */
[----:B------:R-:W2:Y:S04]  /*03b0*/  LDG.E R16, desc[UR4][R4.64+0x8] ;  /* 0x0000080404107981 */ /* 0x000ea8000c1e1900 */
[----:B------:R-:W2:Y:S01]  /*03c0*/  LDG.E R24, desc[UR4][R24.64] ;  /* 0x0000000418187981 */ /* 0x000ea2000c1e1900 */
[----:B---3--:R-:W-:Y:S01]  /*03d0*/  FFMA R14, R23, R14, R26 ;  /* 0x0000000e170e7223 */ /* 0x008fe2000000001a */
[----:B------:R-:W-:-:S03]  /*03e0*/  IADD3 R22, PT, PT, R22, 0x8, RZ ;  /* 0x0000000816167810 */ /* 0x000fc60007ffe0ff */
[----:B----4-:R-:W-:Y:S01]  /*03f0*/  FFMA R29, R29, R6, R14 ;  /* 0x000000061d1d7223 */ /* 0x010fe2000000000e */
[----:B------:R-:W-:-:S03]  /*0400*/  ISETP.NE.AND P1, PT, R22, RZ, PT ;  /* 0x000000ff1600720c */ /* 0x000fc60003f25270 */
[----:B-----5:R-:W-:Y:S01]  /*0410*/  FFMA R10, R28, R10, R29 ;  /* 0x0000000a1c0a7223 */ /* 0x020fe2000000001d */
[----:B------:R-:W-:-:S03]  /*0420*/  IADD3 R6, P2, PT, R4, 0x20, RZ ;  /* 0x0000002004067810 */ /* 0x000fc60007f5e0ff */
[----:B------:R-:W-:Y:S01]  /*0430*/  FFMA R8, R7, R8, R10 ;  /* 0x0000000807087223 */ /* 0x000fe2000000000a */
[----:B------:R-:W-:Y:S02]  /*0440*/  IADD3.X R7, PT, PT, RZ, R5, RZ, P2, !PT ;  /* 0x00000005ff077210 */ /* 0x000fe400017fe4ff */
[----:B------:R-:W-:Y:S01]  /*0450*/  LEA R18, R3, R18, 0x3 ;  /* 0x0000001203127211 */ /* 0x000fe200078e18ff */
[----:B------:R-:W-:-:S04]  /*0460*/  FFMA R9, R9, R12, R8 ;  /* 0x0000000c09097223 */ /* 0x000fc80000000008 */
[----:B--2---:R-:W-:-:S04]  /*0470*/  FFMA R16, R16, R15, R9 ;  /* 0x0000000f10107223 */ /* 0x004fc80000000009 */
[----:B------:R-:W-:Y:S01]  /*0480*/  FFMA R24, R11, R24, R16 ;  /* 0x000000180b187223 */ /* 0x000fe20000000010 */
[----:B------:R-:W-:Y:S06]  /*0490*/  @P1 BRA `(.L_x_5) ;  /* 0xfffffffc005c1947 */ /* 0x000fec000383ffff */
.L_x_4:
[----:B------:R-:W-:Y:S05]  /*04a0*/  @!P0 BRA `(.L_x_3) ;  /* 0x0000000000fc8947 */ /* 0x000fea0003800000 */
[----:B------:R-:W-:Y:S02]  /*04b0*/  ISETP.GE.U32.AND P1, PT, R27, 0x4, PT ;  /* 0x000000041b00780c */ /* 0x000fe40003f26070 */
[----:B------:R-:W-:-:S04]  /*04c0*/  LOP3.LUT R16, R2, 0x3, RZ, 0xc0, !PT ;  /* 0x0000000302107812 */ /* 0x000fc800078ec0ff */
[----:B------:R-:W-:-:S07]  /*04d0*/  ISETP.NE.AND P0, PT, R16, RZ, PT ;  /* 0x000000ff1000720c */ /* 0x000fce0003f05270 */
[----:B------:R-:W-:Y:S06]  /*04e0*/  @!P1 BRA `(.L_x_6) ;  /* 0x00000000006c9947 */ /* 0x000fec0003800000 */
[----:B------:R-:W0:Y:S01]  /*04f0*/  LDC.64 R6, c[0x0][0x388] ;  /* 0x0000e200ff067b82 */ /* 0x000e220000000a00 */
[----:B------:R-:W1:Y:S01]  /*0500*/  LDCU.64 UR6, c[0x0][0x380] ;  /* 0x00007000ff0677ac */ /* 0x000e620008000a00 */
[----:B------:R-:W-:Y:S01]  /*0510*/  IMAD R9, R21, R3, R0 ;  /* 0x0000000315097224 */ /* 0x000fe200078e0200 */
[CC--:B------:R-:W-:Y:S02]  /*0520*/  IADD3 R5, PT, PT, R20.reuse, R21.reuse, RZ ;  /* 0x0000001514057210 */ /* 0x0c0fe40007ffe0ff */
[----:B------:R-:W-:-:S03]  /*0530*/  IADD3 R10, P1, PT, R20, R21, RZ ;  /* 0x00000015140a7210 */ /* 0x000fc60007f3e0ff */
[----:B------:R-:W2:Y:S01]  /*0540*/  LDC.64 R14, c[0x0][0x380] ;  /* 0x0000e000ff0e7b82 */ /* 0x000ea20000000a00 */
[----:B0-----:R-:W-:-:S04]  /*0550*/  IMAD.WIDE R6, R9, 0x4, R6 ;  /* 0x0000000409067825 */ /* 0x001fc800078e0206 */
[----:B------:R-:W-:Y:S02]  /*0560*/  IMAD.WIDE R8, R3, 0x4, R6 ;  /* 0x0000000403087825 */ /* 0x000fe400078e0206 */
[----:B------:R-:W3:Y:S02]  /*0570*/  LDG.E R6, desc[UR4][R6.64] ;  /* 0x0000000406067981 */ /* 0x000ee4000c1e1900 */
[----:B--2---:R-:W-:Y:S01]  /*0580*/  IMAD.WIDE.U32 R14, R5, 0x4, R14 ;  /* 0x00000004050e7825 */ /* 0x004fe200078e000e */
[----:B------:R-:W-:Y:S02]  /*0590*/  IADD3.X R5, PT, PT, RZ, RZ, RZ, P1, !PT ;  /* 0x000000ffff057210 */ /* 0x000fe40000ffe4ff */
[----:B-1----:R-:W-:-:S03]  /*05a0*/  LEA R4, P1, R10, UR6, 0x2 ;  /* 0x000000060a047c11 */ /* 0x002fc6000f8210ff */
[----:B------:R-:W3:Y:S01]  /*05b0*/  LDG.E R15, desc[UR4][R14.64] ;  /* 0x000000040e0f7981 */ /* 0x000ee2000c1e1900 */
[----:B------:R-:W-:Y:S01]  /*05c0*/  LEA.HI.X R5, R10, UR7, R5, 0x2, P1 ;  /* 0x000000070a057c11 */ /* 0x000fe200088f1405 */
[C---:B------:R-:W-:Y:S02]  /*05d0*/  IMAD.WIDE R10, R3.reuse, 0x4, R8 ;  /* 0x00000004030a7825 */ /* 0x040fe400078e0208 */
[----:B------:R-:W2:Y:S04]  /*05e0*/  LDG.E R8, desc[UR4][R8.64] ;  /* 0x0000000408087981 */ /* 0x000ea8000c1e1900 */
[----:B------:R-:W2:Y:S01]  /*05f0*/  LDG.E R17, desc[UR4][R4.64+0x4] ;  /* 0x0000040404117981 */ /* 0x000ea2000c1e1900 */
[----:B------:R-:W-:-:S03]  /*0600*/  IMAD.WIDE R12, R3, 0x4, R10 ;  /* 0x00000004030c7825 */ /* 0x000fc600078e020a */
[----:B------:R-:W4:Y:S04]  /*0610*/  LDG.E R22, desc[UR4][R10.64] ;  /* 0x000000040a167981 */ /* 0x000f28000c1e1900 */
[----:B------:R-:W4:Y:S04]  /*0620*/  LDG.E R18, desc[UR4][R4.64+0x8] ;  /* 0x0000080404127981 */ /* 0x000f28000c1e1900 */
[----:B------:R-:W5:Y:S04]  /*0630*/  LDG.E R26, desc[UR4][R4.64+0xc] ;  /* 0x00000c04041a7981 */ /* 0x000f68000c1e1900 */
[----:B------:R-:W5:Y:S01]  /*0640*/  LDG.E R12, desc[UR4][R12.64] ;  /* 0x000000040c0c7981 */ /* 0x000f62000c1e1900 */
[----:B------:R-:W-:Y:S01]  /*0650*/  IADD3 R21, PT, PT, R21, 0x4, RZ ;  /* 0x0000000415157810 */ /* 0x000fe20007ffe0ff */
[----:B---3--:R-:W-:-:S04]  /*0660*/  FFMA R24, R15, R6, R24 ;  /* 0x000000060f187223 */ /* 0x008fc80000000018 */
[----:B--2---:R-:W-:-:S04]  /*0670*/  FFMA R17, R17, R8, R24 ;  /* 0x0000000811117223 */ /* 0x004fc80000000018 */
[----:B----4-:R-:W-:-:S04]  /*0680*/  FFMA R17, R18, R22, R17 ;  /* 0x0000001612117223 */ /* 0x010fc80000000011 */
[----:B-----5:R-:W-:-:S07]  /*0690*/  FFMA R24, R26, R12, R17 ;  /* 0x0000000c1a187223 */ /* 0x020fce0000000011 */
.L_x_6:
[----:B------:R-:W-:Y:S05]  /*06a0*/  @!P0 BRA `(.L_x_3) ;  /* 0x00000000007c8947 */ /* 0x000fea0003800000 */
[----:B------:R-:W-:Y:S01]  /*06b0*/  ISETP.NE.AND P1, PT, R16, 0x1, PT ;  /* 0x000000011000780c */ /* 0x000fe20003f25270 */
[----:B------:R-:W0:Y:S01]  /*06c0*/  LDC.64 R12, c[0x0][0x380] ;  /* 0x0000e000ff0c7b82 */ /* 0x000e220000000a00 */
[----:B------:R-:W-:-:S04]  /*06d0*/  LOP3.LUT R2, R2, 0x1, RZ, 0xc0, !PT ;  /* 0x0000000102027812 */ /* 0x000fc800078ec0ff */
[----:B------:R-:W-:-:S03]  /*06e0*/  ISETP.NE.U32.AND P0, PT, R2, 0x1, PT ;  /* 0x000000010200780c */ /* 0x000fc60003f05070 */
[----:B------:R-:W1:Y:S04]  /*06f0*/  LDC.64 R10, c[0x0][0x388] ;  /* 0x0000e200ff0a7b82 */ /* 0x000e680000000a00 */
[CC--:B------:R-:W-:Y:S02]  /*0700*/  @P1 IADD3 R15, PT, PT, R20.reuse, R21.reuse, RZ ;  /* 0x00000015140f1210 */ /* 0x0c0fe40007ffe0ff */
[----:B------:R-:W-:Y:S02]  /*0710*/  @P1 IADD3 R2, P2, PT, R20, R21, RZ ;  /* 0x0000001514021210 */ /* 0x000fe40007f5e0ff */
[----:B------:R-:W2:Y:S02]  /*0720*/  @P1 LDC.64 R4, c[0x0][0x380] ;  /* 0x0000e000ff041b82 */ /* 0x000ea40000000a00 */
[----:B------:R-:W-:-:S06]  /*0730*/  @P1 IADD3.X R14, PT, PT, RZ, RZ, RZ, P2, !PT ;  /* 0x000000ffff0e1210 */ /* 0x000fcc00017fe4ff */
[----:B------:R-:W3:Y:S01]  /*0740*/  LDC.64 R6, c[0x0][0x380] ;  /* 0x0000e000ff067b82 */ /* 0x000ee20000000a00 */
[----:B0-----:R-:W-:-:S04]  /*0750*/  @P1 IMAD.WIDE.U32 R12, R15, 0x4, R12 ;  /* 0x000000040f0c1825 */ /* 0x001fc800078e000c */
[C---:B------:R-:W-:Y:S01]  /*0760*/  @P1 IMAD R15, R21.reuse, R3, R0 ;  /* 0x00000003150f1224 */ /* 0x040fe200078e0200 */
[----:B------:R-:W-:Y:S01]  /*0770*/  @P1 IADD3 R21, PT, PT, R21, 0x2, RZ ;  /* 0x0000000215151810 */ /* 0x000fe20007ffe0ff */
[----:B------:R-:W4:Y:S01]  /*0780*/  @P1 LDG.E R13, desc[UR4][R12.64] ;  /* 0x000000040c0d1981 */ /* 0x000f22000c1e1900 */
[----:B------:R-:W0:Y:S01]  /*0790*/  LDC.64 R8, c[0x0][0x388] ;  /* 0x0000e200ff087b82 */ /* 0x000e220000000a00 */
[----:B-1----:R-:W-:Y:S01]  /*07a0*/  @P1 IMAD.WIDE R10, R15, 0x4, R10 ;  /* 0x000000040f0a1825 */ /* 0x002fe200078e020a */
[----:B------:R-:W-:Y:S02]  /*07b0*/  @!P0 IADD3 R17, PT, PT, R20, R21, RZ ;  /* 0x0000001514118210 */ /* 0x000fe40007ffe0ff */
[----:B--2---:R-:W-:Y:S01]  /*07c0*/  @P1 LEA R4, P2, R2, R4, 0x2 ;  /* 0x0000000402041211 */ /* 0x004fe200078410ff */
[----:B------:R-:W-:-:S03]  /*07d0*/  @!P0 IMAD R21, R21, R3, R0 ;  /* 0x0000000315158224 */ /* 0x000fc600078e0200 */
[----:B------:R-:W-:Y:S01]  /*07e0*/  @P1 LEA.HI.X R5, R2, R5, R14, 0x2, P2 ;  /* 0x0000000502051211 */ /* 0x000fe200010f140e */
[----:B------:R-:W-:Y:S01]  /*07f0*/  @P1 IMAD.WIDE R14, R3, 0x4, R10 ;  /* 0x00000004030e1825 */ /* 0x000fe200078e020a */
[----:B------:R-:W4:Y:S03]  /*0800*/  @P1 LDG.E R2, desc[UR4][R10.64] ;  /* 0x000000040a021981 */ /* 0x000f26000c1e1900 */
[----:B---3--:R-:W-:Y:S01]  /*0810*/  @!P0 IMAD.WIDE.U32 R6, R17, 0x4, R6 ;  /* 0x0000000411068825 */ /* 0x008fe200078e0006 */
[----:B------:R-:W2:Y:S04]  /*0820*/  @P1 LDG.E R5, desc[UR4][R4.64+0x4] ;  /* 0x0000040404051981 */ /* 0x000ea8000c1e1900 */
[----:B------:R-:W2:Y:S01]  /*0830*/  @P1 LDG.E R14, desc[UR4][R14.64] ;  /* 0x000000040e0e1981 */ /* 0x000ea2000c1e1900 */
[----:B0-----:R-:W-:-:S03]  /*0840*/  @!P0 IMAD.WIDE R8, R21, 0x4, R8 ;  /* 0x0000000415088825 */ /* 0x001fc600078e0208 */
[----:B------:R-:W3:Y:S04]  /*0850*/  @!P0 LDG.E R7, desc[UR4][R6.64] ;  /* 0x0000000406078981 */ /* 0x000ee8000c1e1900 */
[----:B------:R-:W3:Y:S01]  /*0860*/  @!P0 LDG.E R8, desc[UR4][R8.64] ;  /* 0x0000000408088981 */ /* 0x000ee2000c1e1900 */
[----:B----4-:R-:W-:-:S04]  /*0870*/  @P1 FFMA R2, R13, R2, R24 ;  /* 0x000000020d021223 */ /* 0x010fc80000000018 */
[----:B--2---:R-:W-:-:S04]  /*0880*/  @P1 FFMA R24, R5, R14, R2 ;  /* 0x0000000e05181223 */ /* 0x004fc80000000002 */
[----:B---3--:R-:W-:-:S07]  /*0890*/  @!P0 FFMA R24, R7, R8, R24 ;  /* 0x0000000807188223 */ /* 0x008fce0000000018 */
.L_x_3:
[----:B------:R-:W0:Y:S01]  /*08a0*/  LDC.64 R4, c[0x0][0x390] ;  /* 0x0000e400ff047b82 */ /* 0x000e220000000a00 */
[----:B------:R-:W-:-:S04]  /*08b0*/  IMAD R3, R19, R3, R0 ;  /* 0x0000000313037224 */ /* 0x000fc800078e0200 */
[----:B0-----:R-:W-:-:S05]  /*08c0*/  IMAD.WIDE R2, R3, 0x4, R4 ;  /* 0x0000000403027825 */ /* 0x001fca00078e0204 */
[----:B------:R-:W-:Y:S01]  /*08d0*/  STG.E desc[UR4][R2.64], R24 ;  /* 0x0000001802007986 */ /* 0x000fe2000c101904 */
[----:B------:R-:W-:Y:S05]  /*08e0*/  EXIT ;  /* 0x000000000000794d */ /* 0x000fea0003800000 */
.L_x_7:
        /* <DEDUP_REMOVED lines=9> */
.L_x_9:


//--------------------- .nv.shared._Z14cuda_gemm_tilePfS_S_iii --------------------------
	.section	.nv.shared._Z14cuda_gemm_tilePfS_S_iii,"aw",@nobits
	.sectionflags	@""
	.align	4
.nv.shared._Z14cuda_gemm_tilePfS_S_iii:
	.zero		9216


//--------------------- .nv.shared.reserved.0     --------------------------
	.section	.nv.shared.reserved.0,"aw",@nobits
	.weak		__nv_reservedSMEM_offset_0_alias
	.size		__nv_reservedSMEM_offset_0_alias, 0, 64
	.other		__nv_reservedSMEM_offset_0_alias,@"STO_CUDA_RESERVED_SHARED STV_DEFAULT"
__nv_reservedSMEM_offset_0_alias:
	.zero		0
	.zero		64


//--------------------- .nv.constant0._Z14cuda_gemm_tilePfS_S_iii --------------------------
	.section	.nv.constant0._Z14cuda_gemm_tilePfS_S_iii,"a",@progbits
	.sectionflags	@""
	.align	4
.nv.constant0._Z14cuda_gemm_tilePfS_S_iii:
	.zero		932


//--------------------- .nv.constant0._Z9cuda_gemmPfS_S_iii --------------------------
	.section	.nv.constant0._Z9cuda_gemmPfS_S_iii,"a",@progbits
	.sectionflags	@""
	.align	4
.nv.constant0._Z9cuda_gemmPfS_S_iii:
	.zero		932


//--------------------- SYMBOLS --------------------------

	.type		.nv.reservedSmem.offset0,@object
	.size		.nv.reservedSmem.offset0,0x4
	.type		.nv.reservedSmem.cap,@object
	.size		.nv.reservedSmem.cap,0x4
